	.version 2.1
	.target sm_20
	// compiled with /usr/local/cuda3.1/cuda/open64/lib//be
	// nvopencc 3.1 built on 2010-06-07

	//-----------------------------------------------------------
	// Compiling /tmp/tmpxft_0000220a_00000000-7_dwtHaar1D.cpp3.i (/tmp/ccBI#.GS9RNn)
	//-----------------------------------------------------------

	//-----------------------------------------------------------
	// Options:
	//-----------------------------------------------------------
	//  Target:ptx, ISA:sm_20, Endian:little, Pointer Size:64
	//  -O3	(Optimization level)
	//  -g0	(Debug level)
	//  -m2	(Report advisories)
	//-----------------------------------------------------------

	.file	1	"<command-line>"
	.file	2	"/tmp/tmpxft_0000220a_00000000-6_dwtHaar1D.cudafe2.gpu"
	.file	3	"/usr/lib/gcc/x86_64-linux-gnu/4.4.3/include/stddef.h"
	.file	4	"/usr/local/cuda3.1/cuda/bin/../include/crt/device_runtime.h"
	.file	5	"/usr/local/cuda3.1/cuda/bin/../include/host_defines.h"
	.file	6	"/usr/local/cuda3.1/cuda/bin/../include/builtin_types.h"
	.file	7	"/usr/local/cuda3.1/cuda/bin/../include/device_types.h"
	.file	8	"/usr/local/cuda3.1/cuda/bin/../include/driver_types.h"
	.file	9	"/usr/local/cuda3.1/cuda/bin/../include/surface_types.h"
	.file	10	"/usr/local/cuda3.1/cuda/bin/../include/texture_types.h"
	.file	11	"/usr/local/cuda3.1/cuda/bin/../include/vector_types.h"
	.file	12	"/usr/local/cuda3.1/cuda/bin/../include/device_launch_parameters.h"
	.file	13	"/usr/local/cuda3.1/cuda/bin/../include/crt/storage_class.h"
	.file	14	"/usr/include/bits/types.h"
	.file	15	"/usr/include/time.h"
	.file	16	"/home/andrew/repositories/gpuocelot/tests/cuda2.2/tests/dwtHaar1D/dwtHaar1D_kernel.cu"
	.file	17	"/usr/local/cuda3.1/cuda/bin/../include/common_functions.h"
	.file	18	"/usr/local/cuda3.1/cuda/bin/../include/math_functions.h"
	.file	19	"/usr/local/cuda3.1/cuda/bin/../include/math_constants.h"
	.file	20	"/usr/local/cuda3.1/cuda/bin/../include/device_functions.h"
	.file	21	"/usr/local/cuda3.1/cuda/bin/../include/sm_11_atomic_functions.h"
	.file	22	"/usr/local/cuda3.1/cuda/bin/../include/sm_12_atomic_functions.h"
	.file	23	"/usr/local/cuda3.1/cuda/bin/../include/sm_13_double_functions.h"
	.file	24	"/usr/local/cuda3.1/cuda/bin/../include/sm_20_atomic_functions.h"
	.file	25	"/usr/local/cuda3.1/cuda/bin/../include/sm_20_intrinsics.h"
	.file	26	"/usr/local/cuda3.1/cuda/bin/../include/surface_functions.h"
	.file	27	"/usr/local/cuda3.1/cuda/bin/../include/texture_fetch_functions.h"
	.file	28	"/usr/local/cuda3.1/cuda/bin/../include/math_functions_dbl_ptx3.h"

	.extern	.shared .align 4 .b8 shared[];

	.entry _Z9dwtHaar1DPfS_S_jji (
		.param .u64 __cudaparm__Z9dwtHaar1DPfS_S_jji_id,
		.param .u64 __cudaparm__Z9dwtHaar1DPfS_S_jji_od,
		.param .u64 __cudaparm__Z9dwtHaar1DPfS_S_jji_approx_final,
		.param .u32 __cudaparm__Z9dwtHaar1DPfS_S_jji_dlevels,
		.param .u32 __cudaparm__Z9dwtHaar1DPfS_S_jji_slength_step_half,
		.param .s32 __cudaparm__Z9dwtHaar1DPfS_S_jji_bdim)
	{
	.reg .u32 %r<34>;
	.reg .u64 %rd<39>;
	.reg .f32 %f<23>;
	.reg .pred %p<6>;
	.loc	16	111	0
$LDWbegin__Z9dwtHaar1DPfS_S_jji:
	mov.u64 	%rd1, shared;
	.loc	16	127	0
	ld.param.s32 	%r1, [__cudaparm__Z9dwtHaar1DPfS_S_jji_bdim];
	cvt.s32.u32 	%r2, %ctaid.x;
	mul.lo.s32 	%r3, %r1, %r2;
	mul.lo.s32 	%r4, %r3, 2;
	cvt.s32.u32 	%r5, %tid.x;
	add.s32 	%r6, %r4, %r5;
	ld.param.u64 	%rd2, [__cudaparm__Z9dwtHaar1DPfS_S_jji_id];
	cvt.u64.u32 	%rd3, %r6;
	mul.wide.u32 	%rd4, %r6, 4;
	add.u64 	%rd5, %rd2, %rd4;
	ld.global.f32 	%f1, [%rd5+0];
	cvt.s64.s32 	%rd6, %r5;
	mul.wide.s32 	%rd7, %r5, 4;
	add.u64 	%rd8, %rd1, %rd7;
	st.shared.f32 	[%rd8+0], %f1;
	.loc	16	128	0
	add.u32 	%r7, %r6, %r1;
	cvt.u64.u32 	%rd9, %r7;
	mul.wide.u32 	%rd10, %r7, 4;
	add.u64 	%rd11, %rd2, %rd10;
	ld.global.f32 	%f2, [%rd11+0];
	add.s32 	%r8, %r5, %r1;
	cvt.s64.s32 	%rd12, %r8;
	mul.wide.s32 	%rd13, %r8, 4;
	add.u64 	%rd14, %rd1, %rd13;
	st.shared.f32 	[%rd14+0], %f2;
	.loc	16	129	0
	bar.sync 	0;
	.loc	16	134	0
	mul.lo.s32 	%r9, %r5, 2;
	cvt.s64.s32 	%rd15, %r9;
	mul.wide.s32 	%rd16, %r9, 4;
	add.u64 	%rd17, %rd1, %rd16;
	ld.shared.f32 	%f3, [%rd17+0];
	.loc	16	135	0
	ld.shared.f32 	%f4, [%rd17+4];
	.loc	16	136	0
	bar.sync 	0;
	.loc	16	140	0
	ld.param.u64 	%rd18, [__cudaparm__Z9dwtHaar1DPfS_S_jji_od];
	sub.f32 	%f5, %f3, %f4;
	mov.f32 	%f6, 0f3f3504f3;     	// 0.707107
	mul.f32 	%f7, %f5, %f6;
	ld.param.u32 	%r10, [__cudaparm__Z9dwtHaar1DPfS_S_jji_slength_step_half];
	add.s32 	%r11, %r3, %r5;
	add.u32 	%r12, %r10, %r11;
	cvt.u64.u32 	%rd19, %r12;
	mul.wide.u32 	%rd20, %r12, 4;
	add.u64 	%rd21, %rd18, %rd20;
	st.global.f32 	[%rd21+0], %f7;
	.loc	16	148	0
	add.f32 	%f8, %f3, %f4;
	mov.f32 	%f9, 0f3f3504f3;     	// 0.707107
	mul.f32 	%f10, %f8, %f9;
	shr.s32 	%r13, %r5, 4;
	add.s32 	%r14, %r5, %r13;
	cvt.u64.u32 	%rd22, %r14;
	mul.wide.u32 	%rd23, %r14, 4;
	add.u64 	%rd24, %rd1, %rd23;
	st.shared.f32 	[%rd24+0], %f10;
	.loc	16	152	0
	bar.sync 	0;
	ld.param.u32 	%r15, [__cudaparm__Z9dwtHaar1DPfS_S_jji_dlevels];
	mov.u32 	%r16, 1;
	setp.le.u32 	%p1, %r15, %r16;
	@%p1 bra 	$Lt_0_3586;
	.loc	16	167	0
	shr.s32 	%r17, %r1, 1;
	.loc	16	173	0
	mov.s32 	%r18, %r9;
	sub.u32 	%r19, %r15, 1;
	mov.u32 	%r20, 1;
	mov.u32 	%r21, 1;
	mov.s32 	%r22, %r19;
$Lt_0_4610:
 //<loop> Loop body line 173, nesting depth: 1, estimated iterations: unknown
	setp.ge.u32 	%p2, %r5, %r17;
	@%p2 bra 	$Lt_0_4866;
 //<loop> Part of loop body line 173, head labeled $Lt_0_4610
	.loc	16	203	0
	shr.u32 	%r23, %r18, 4;
	add.u32 	%r24, %r18, %r21;
	shr.u32 	%r25, %r24, 4;
	add.u32 	%r26, %r23, %r18;
	cvt.u64.u32 	%rd25, %r26;
	mul.wide.u32 	%rd26, %r26, 4;
	add.u64 	%rd27, %rd1, %rd26;
	add.u32 	%r27, %r24, %r25;
	cvt.u64.u32 	%rd28, %r27;
	mul.wide.u32 	%rd29, %r27, 4;
	add.u64 	%rd30, %rd1, %rd29;
	ld.shared.f32 	%f11, [%rd27+0];
	ld.shared.f32 	%f12, [%rd30+0];
	sub.f32 	%f13, %f11, %f12;
	mov.f32 	%f14, 0f3f3504f3;    	// 0.707107
	mul.f32 	%f15, %f13, %f14;
	cvt.s32.u32 	%r28, %nctaid.x;
	add.u32 	%r29, %r28, %r2;
	mul.lo.u32 	%r30, %r17, %r29;
	add.u32 	%r31, %r5, %r30;
	cvt.u64.u32 	%rd31, %r31;
	mul.wide.u32 	%rd32, %r31, 4;
	add.u64 	%rd33, %rd18, %rd32;
	st.global.f32 	[%rd33+0], %f15;
	.loc	16	211	0
	ld.shared.f32 	%f16, [%rd27+0];
	ld.shared.f32 	%f17, [%rd30+0];
	add.f32 	%f18, %f16, %f17;
	mov.f32 	%f19, 0f3f3504f3;    	// 0.707107
	mul.f32 	%f20, %f18, %f19;
	st.shared.f32 	[%rd27+0], %f20;
	.loc	16	214	0
	shr.u32 	%r17, %r17, 1;
	.loc	16	215	0
	shl.b32 	%r21, %r21, 1;
	.loc	16	216	0
	shl.b32 	%r18, %r18, 1;
$Lt_0_4866:
 //<loop> Part of loop body line 173, head labeled $Lt_0_4610
	.loc	16	220	0
	bar.sync 	0;
	add.u32 	%r20, %r20, 1;
	setp.ne.u32 	%p3, %r20, %r15;
	@%p3 bra 	$Lt_0_4610;
	mov.u32 	%r32, 0;
	setp.ne.s32 	%p4, %r5, %r32;
	@%p4 bra 	$Lt_0_5634;
	.loc	16	227	0
	ld.shared.f32 	%f21, [shared+0];
	ld.param.u64 	%rd34, [__cudaparm__Z9dwtHaar1DPfS_S_jji_approx_final];
	cvt.s64.s32 	%rd35, %r2;
	mul.wide.s32 	%rd36, %r2, 4;
	add.u64 	%rd37, %rd34, %rd36;
	st.global.f32 	[%rd37+0], %f21;
$Lt_0_5634:
$Lt_0_3586:
	.loc	16	231	0
	exit;
$LDWend__Z9dwtHaar1DPfS_S_jji:
	} // _Z9dwtHaar1DPfS_S_jji



// ===== COMPILED SASS (sm_100) =====

	.target	sm_100

	.elftype	@"ET_EXEC"


//--------------------- .note.nv.tkinfo           --------------------------
	.section	.note.nv.tkinfo,"",@"SHT_NOTE"
	.sectionflags	@"SHF_NOTE_NV_TKINFO"
	.tkinfo
        /*0018*/ 	.word	0x00000002
        /*0030*/ 	.string	""
        /*0030*/ 	.string	"ptxas"
        /*0030*/ 	.string	"Cuda compilation tools, release 13.0, V13.0.88"
        /*0030*/ 	.string	"Build cuda_13.0.r13.0/compiler.36424714_0"
        /*0030*/ 	.string	"-arch sm_100 "



//--------------------- .note.nv.cuinfo           --------------------------
	.section	.note.nv.cuinfo,"",@"SHT_NOTE"
	.sectionflags	@"SHF_NOTE_NV_CUINFO"
        /*0018*/ 	.short	0x0002
        /*001a*/ 	.short	0x0014
        /*001c*/ 	.short	0x0082
	.zero		2


//--------------------- .nv.info                  --------------------------
	.section	.nv.info,"",@"SHT_CUDA_INFO"
	.align	4


	//----- nvinfo : EIATTR_REGCOUNT
	.align		4
        /*0000*/ 	.byte	0x04, 0x2f
        /*0002*/ 	.short	(.L_1 - .L_0)
	.align		4
.L_0:
        /*0004*/ 	.word	index@(_Z9dwtHaar1DPfS_S_jji)
        /*0008*/ 	.word	0x00000012


	//----- nvinfo : EIATTR_FRAME_SIZE
	.align		4
.L_1:
        /*000c*/ 	.byte	0x04, 0x11
        /*000e*/ 	.short	(.L_3 - .L_2)
	.align		4
.L_2:
        /*0010*/ 	.word	index@(_Z9dwtHaar1DPfS_S_jji)
        /*0014*/ 	.word	0x00000000


	//----- nvinfo : EIATTR_MIN_STACK_SIZE
	.align		4
.L_3:
        /*0018*/ 	.byte	0x04, 0x12
        /*001a*/ 	.short	(.L_5 - .L_4)
	.align		4
.L_4:
        /*001c*/ 	.word	index@(_Z9dwtHaar1DPfS_S_jji)
        /*0020*/ 	.word	0x00000000
.L_5:


//--------------------- .nv.compat                --------------------------
	.section	.nv.compat,"",@"SHT_CUDA_COMPAT_INFO"
	.align	4
        /*0000*/ 	.byte	0x02, 0x09, 0x00, 0x00, 0x02, 0x02, 0x01, 0x00, 0x02, 0x05, 0x05, 0x00, 0x03, 0x07, 0x01, 0x01
        /*0010*/ 	.byte	0x02, 0x03, 0x00, 0x00, 0x02, 0x06, 0x01, 0x00, 0x04, 0x0b, 0x08, 0x00, 0x09, 0x00, 0x00, 0x00
        /*0020*/ 	.byte	0x00, 0x00, 0x00, 0x00


//--------------------- .nv.info._Z9dwtHaar1DPfS_S_jji --------------------------
	.section	.nv.info._Z9dwtHaar1DPfS_S_jji,"",@"SHT_CUDA_INFO"
	.sectionflags	@""
	.align	4


	//----- nvinfo : EIATTR_CUDA_API_VERSION
	.align		4
        /*0000*/ 	.byte	0x04, 0x37
        /*0002*/ 	.short	(.L_7 - .L_6)
.L_6:
        /*0004*/ 	.word	0x00000082


	//----- nvinfo : EIATTR_KPARAM_INFO
	.align		4
.L_7:
        /*0008*/ 	.byte	0x04, 0x17
        /*000a*/ 	.short	(.L_9 - .L_8)
.L_8:
        /*000c*/ 	.word	0x00000000
        /*0010*/ 	.short	0x0005
        /*0012*/ 	.short	0x0020
        /*0014*/ 	.byte	0x00, 0xf0, 0x11, 0x00


	//----- nvinfo : EIATTR_KPARAM_INFO
	.align		4
.L_9:
        /*0018*/ 	.byte	0x04, 0x17
        /*001a*/ 	.short	(.L_11 - .L_10)
.L_10:
        /*001c*/ 	.word	0x00000000
        /*0020*/ 	.short	0x0004
        /*0022*/ 	.short	0x001c
        /*0024*/ 	.byte	0x00, 0xf0, 0x11, 0x00


	//----- nvinfo : EIATTR_KPARAM_INFO
	.align		4
.L_11:
        /*0028*/ 	.byte	0x04, 0x17
        /*002a*/ 	.short	(.L_13 - .L_12)
.L_12:
        /*002c*/ 	.word	0x00000000
        /*0030*/ 	.short	0x0003
        /*0032*/ 	.short	0x0018
        /*0034*/ 	.byte	0x00, 0xf0, 0x11, 0x00


	//----- nvinfo : EIATTR_KPARAM_INFO
	.align		4
.L_13:
        /*0038*/ 	.byte	0x04, 0x17
        /*003a*/ 	.short	(.L_15 - .L_14)
.L_14:
        /*003c*/ 	.word	0x00000000
        /*0040*/ 	.short	0x0002
        /*0042*/ 	.short	0x0010
        /*0044*/ 	.byte	0x00, 0xf0, 0x21, 0x00


	//----- nvinfo : EIATTR_KPARAM_INFO
	.align		4
.L_15:
        /*0048*/ 	.byte	0x04, 0x17
        /*004a*/ 	.short	(.L_17 - .L_16)
.L_16:
        /*004c*/ 	.word	0x00000000
        /*0050*/ 	.short	0x0001
        /*0052*/ 	.short	0x0008
        /*0054*/ 	.byte	0x00, 0xf0, 0x21, 0x00


	//----- nvinfo : EIATTR_KPARAM_INFO
	.align		4
.L_17:
        /*0058*/ 	.byte	0x04, 0x17
        /*005a*/ 	.short	(.L_19 - .L_18)
.L_18:
        /*005c*/ 	.word	0x00000000
        /*0060*/ 	.short	0x0000
        /*0062*/ 	.short	0x0000
        /*0064*/ 	.byte	0x00, 0xf0, 0x21, 0x00


	//----- nvinfo : EIATTR_SPARSE_MMA_MASK
	.align		4
.L_19:
        /*0068*/ 	.byte	0x03, 0x50
        /*006a*/ 	.short	0x0000


	//----- nvinfo : EIATTR_MAXREG_COUNT
	.align		4
        /*006c*/ 	.byte	0x03, 0x1b
        /*006e*/ 	.short	0x00ff


	//----- nvinfo : EIATTR_NUM_BARRIERS
	.align		4
        /*0070*/ 	.byte	0x02, 0x4c
        /*0072*/ 	.byte	0x01
	.zero		1


	//----- nvinfo : EIATTR_MERCURY_ISA_VERSION
	.align		4
        /*0074*/ 	.byte	0x03, 0x5f
        /*0076*/ 	.short	0x0101


	//----- nvinfo : EIATTR_VRC_CTA_INIT_COUNT
	.align		4
        /*0078*/ 	.byte	0x02, 0x4a
	.zero		1
	.zero		1


	//----- nvinfo : EIATTR_EXIT_INSTR_OFFSETS
	.align		4
        /*007c*/ 	.byte	0x04, 0x1c
        /*007e*/ 	.short	(.L_21 - .L_20)


	//   ....[0]....
.L_20:
        /*0080*/ 	.word	0x00000290


	//   ....[1]....
        /*0084*/ 	.word	0x000004d0


	//   ....[2]....
        /*0088*/ 	.word	0x00000550


	//----- nvinfo : EIATTR_CRS_STACK_SIZE
	.align		4
.L_21:
        /*008c*/ 	.byte	0x04, 0x1e
        /*008e*/ 	.short	(.L_23 - .L_22)
.L_22:
        /*0090*/ 	.word	0x00000000


	//----- nvinfo : EIATTR_CBANK_PARAM_SIZE
	.align		4
.L_23:
        /*0094*/ 	.byte	0x03, 0x19
        /*0096*/ 	.short	0x0024


	//----- nvinfo : EIATTR_PARAM_CBANK
	.align		4
        /*0098*/ 	.byte	0x04, 0x0a
        /*009a*/ 	.short	(.L_25 - .L_24)
	.align		4
.L_24:
        /*009c*/ 	.word	index@(.nv.constant0._Z9dwtHaar1DPfS_S_jji)
        /*00a0*/ 	.short	0x0380
        /*00a2*/ 	.short	0x0024


	//----- nvinfo : EIATTR_SW_WAR
	.align		4
.L_25:
        /*00a4*/ 	.byte	0x04, 0x36
        /*00a6*/ 	.short	(.L_27 - .L_26)
.L_26:
        /*00a8*/ 	.word	0x00000008
.L_27:


//--------------------- .nv.callgraph             --------------------------
	.section	.nv.callgraph,"",@"SHT_CUDA_CALLGRAPH"
	.align	4
	.sectionentsize	8
	.align		4
        /*0000*/ 	.word	0x00000000
	.align		4
        /*0004*/ 	.word	0xffffffff
	.align		4
        /*0008*/ 	.word	0x00000000
	.align		4
        /*000c*/ 	.word	0xfffffffe
	.align		4
        /*0010*/ 	.word	0x00000000
	.align		4
        /*0014*/ 	.word	0xfffffffd
	.align		4
        /*0018*/ 	.word	0x00000000
	.align		4
        /*001c*/ 	.word	0xfffffffc


//--------------------- .text._Z9dwtHaar1DPfS_S_jji --------------------------
	.section	.text._Z9dwtHaar1DPfS_S_jji,"ax",@progbits
	.align	128
.text._Z9dwtHaar1DPfS_S_jji:
        .type           _Z9dwtHaar1DPfS_S_jji,@function
        .size           _Z9dwtHaar1DPfS_S_jji,(.L_x_4 - _Z9dwtHaar1DPfS_S_jji)
        .other          _Z9dwtHaar1DPfS_S_jji,@"STO_CUDA_ENTRY STV_DEFAULT"
_Z9dwtHaar1DPfS_S_jji:
[----:B------:R-:W-:Y:S01]  /*0000*/  LDC R1, c[0x0][0x37c] ;  /* 0x0000df00ff017b82 */ /* 0x000fe20000000800 */
[----:B------:R-:W0:Y:S01]  /*0010*/  S2R R0, SR_CTAID.X ;  /* 0x0000000000007919 */ /* 0x000e220000002500 */
[----:B------:R-:W0:Y:S06]  /*0020*/  LDCU UR6, c[0x0][0x3a0] ;  /* 0x00007400ff0677ac */ /* 0x000e2c0008000800 */
[----:B------:R-:W1:Y:S01]  /*0030*/  LDC.64 R6, c[0x0][0x380] ;  /* 0x0000e000ff067b82 */ /* 0x000e620000000a00 */
[----:B------:R-:W2:Y:S01]  /*0040*/  S2R R2, SR_TID.X ;  /* 0x0000000000027919 */ /* 0x000ea20000002100 */
[----:B------:R-:W3:Y:S06]  /*0050*/  LDCU.64 UR8, c[0x0][0x358] ;  /* 0x00006b00ff0877ac */ /* 0x000eec0008000a00 */
[----:B------:R-:W4:Y:S01]  /*0060*/  S2UR UR5, SR_CgaCtaId ;  /* 0x00000000000579c3 */ /* 0x000f220000008800 */
[----:B------:R-:W-:-:S07]  /*0070*/  UMOV UR4, 0x400 ;  /* 0x0000040000047882 */ /* 0x000fce0000000000 */
[----:B------:R-:W5:Y:S01]  /*0080*/  LDC R13, c[0x0][0x398] ;  /* 0x0000e600ff0d7b82 */ /* 0x000f620000000800 */
[----:B0-----:R-:W-:-:S05]  /*0090*/  IMAD R3, R0, UR6, RZ ;  /* 0x0000000600037c24 */ /* 0x001fca000f8e02ff */
[----:B--2---:R-:W-:-:S05]  /*00a0*/  LEA R5, R3, R2, 0x1 ;  /* 0x0000000203057211 */ /* 0x004fca00078e08ff */
[C---:B------:R-:W-:Y:S02]  /*00b0*/  VIADD R9, R5.reuse, UR6 ;  /* 0x0000000605097c36 */ /* 0x040fe40008000000 */
[----:B-1----:R-:W-:-:S04]  /*00c0*/  IMAD.WIDE.U32 R4, R5, 0x4, R6 ;  /* 0x0000000405047825 */ /* 0x002fc800078e0006 */
[----:B------:R-:W-:Y:S01]  /*00d0*/  IMAD.WIDE.U32 R6, R9, 0x4, R6 ;  /* 0x0000000409067825 */ /* 0x000fe200078e0006 */
[----:B---3--:R0:W2:Y:S05]  /*00e0*/  LDG.E R8, desc[UR8][R4.64] ;  /* 0x0000000804087981 */ /* 0x0080aa000c1e1900 */
[----:B------:R1:W3:Y:S01]  /*00f0*/  LDG.E R6, desc[UR8][R6.64] ;  /* 0x0000000806067981 */ /* 0x0002e2000c1e1900 */
[----:B----4-:R-:W-:Y:S01]  /*0100*/  ULEA UR4, UR5, UR4, 0x18 ;  /* 0x0000000405047291 */ /* 0x010fe2000f8ec0ff */
[C---:B------:R-:W-:Y:S01]  /*0110*/  IADD3 R10, PT, PT, R2.reuse, UR6, RZ ;  /* 0x00000006020a7c10 */ /* 0x040fe2000fffe0ff */
[----:B------:R-:W-:Y:S01]  /*0120*/  IMAD.SHL.U32 R12, R2, 0x2, RZ ;  /* 0x00000002020c7824 */ /* 0x000fe200078e00ff */
[----:B------:R-:W4:Y:S01]  /*0130*/  LDCU UR5, c[0x0][0x39c] ;  /* 0x00007380ff0577ac */ /* 0x000f220008000800 */
[----:B0-----:R-:W0:Y:S01]  /*0140*/  LDC.64 R4, c[0x0][0x388] ;  /* 0x0000e200ff047b82 */ /* 0x001e220000000a00 */
[----:B-----5:R-:W-:-:S02]  /*0150*/  ISETP.GT.U32.AND P0, PT, R13, 0x1, PT ;  /* 0x000000010d00780c */ /* 0x020fc40003f04070 */
[----:B------:R-:W-:Y:S02]  /*0160*/  LEA R9, R2, UR4, 0x2 ;  /* 0x0000000402097c11 */ /* 0x000fe4000f8e10ff */
[----:B------:R-:W-:Y:S02]  /*0170*/  LEA R11, R10, UR4, 0x2 ;  /* 0x000000040a0b7c11 */ /* 0x000fe4000f8e10ff */
[----:B------:R-:W-:Y:S02]  /*0180*/  LEA R10, R12, UR4, 0x2 ;  /* 0x000000040c0a7c11 */ /* 0x000fe4000f8e10ff */
[----:B-1----:R-:W-:-:S04]  /*0190*/  LEA.HI.SX32 R7, R2, R2, 0x1c ;  /* 0x0000000202077211 */ /* 0x002fc800078fe2ff */
[----:B------:R-:W-:Y:S02]  /*01a0*/  LEA R7, R7, UR4, 0x2 ;  /* 0x0000000407077c11 */ /* 0x000fe4000f8e10ff */
[----:B----4-:R-:W-:-:S05]  /*01b0*/  IADD3 R3, PT, PT, R3, UR5, R2 ;  /* 0x0000000503037c10 */ /* 0x010fca000fffe002 */
[----:B0-----:R-:W-:Y:S01]  /*01c0*/  IMAD.WIDE.U32 R4, R3, 0x4, R4 ;  /* 0x0000000403047825 */ /* 0x001fe200078e0004 */
[----:B--2---:R-:W-:Y:S04]  /*01d0*/  STS [R9], R8 ;  /* 0x0000000809007388 */ /* 0x004fe80000000800 */
[----:B---3--:R-:W-:Y:S01]  /*01e0*/  STS [R11], R6 ;  /* 0x000000060b007388 */ /* 0x008fe20000000800 */
[----:B------:R-:W-:Y:S06]  /*01f0*/  BAR.SYNC.DEFER_BLOCKING 0x0 ;  /* 0x0000000000007b1d */ /* 0x000fec0000010000 */
[----:B------:R-:W0:Y:S02]  /*0200*/  LDS.64 R14, [R10] ;  /* 0x000000000a0e7984 */ /* 0x000e240000000a00 */
[C-C-:B0-----:R-:W-:Y:S01]  /*0210*/  FADD R3, R14.reuse, -R15.reuse ;  /* 0x8000000f0e037221 */ /* 0x141fe20000000000 */
[----:B------:R-:W-:-:S03]  /*0220*/  FADD R14, R14, R15 ;  /* 0x0000000f0e0e7221 */ /* 0x000fc60000000000 */
[----:B------:R-:W-:Y:S01]  /*0230*/  FMUL R3, R3, 0.70710676908493041992 ;  /* 0x3f3504f303037820 */ /* 0x000fe20000400000 */
[----:B------:R-:W-:Y:S01]  /*0240*/  BAR.SYNC.DEFER_BLOCKING 0x0 ;  /* 0x0000000000007b1d */ /* 0x000fe20000010000 */
[----:B------:R-:W-:-:S05]  /*0250*/  FMUL R14, R14, 0.70710676908493041992 ;  /* 0x3f3504f30e0e7820 */ /* 0x000fca0000400000 */
[----:B------:R0:W-:Y:S04]  /*0260*/  STG.E desc[UR8][R4.64], R3 ;  /* 0x0000000304007986 */ /* 0x0001e8000c101908 */
[----:B------:R0:W-:Y:S01]  /*0270*/  STS [R7], R14 ;  /* 0x0000000e07007388 */ /* 0x0001e20000000800 */
[----:B------:R-:W-:Y:S06]  /*0280*/  BAR.SYNC.DEFER_BLOCKING 0x0 ;  /* 0x0000000000007b1d */ /* 0x000fec0000010000 */
[----:B------:R-:W-:Y:S05]  /*0290*/  @!P0 EXIT ;  /* 0x000000000000894d */ /* 0x000fea0003800000 */
[----:B0-----:R-:W0:Y:S01]  /*02a0*/  LDC.64 R4, c[0x0][0x388] ;  /* 0x0000e200ff047b82 */ /* 0x001e220000000a00 */
[----:B------:R-:W-:Y:S01]  /*02b0*/  USHF.R.S32.HI UR5, URZ, 0x1, UR6 ;  /* 0x00000001ff057899 */ /* 0x000fe20008011406 */
[----:B------:R-:W-:Y:S01]  /*02c0*/  HFMA2 R9, -RZ, RZ, 0, 5.9604644775390625e-08 ;  /* 0x00000001ff097431 */ /* 0x000fe200000001ff */
[----:B------:R-:W1:Y:S04]  /*02d0*/  LDCU UR7, c[0x0][0x398] ;  /* 0x00007300ff0777ac */ /* 0x000e680008000800 */
[----:B------:R-:W-:Y:S01]  /*02e0*/  IMAD.U32 R3, RZ, RZ, UR5 ;  /* 0x00000005ff037e24 */ /* 0x000fe2000f8e00ff */
[----:B------:R-:W-:-:S06]  /*02f0*/  UMOV UR5, 0x1 ;  /* 0x0000000100057882 */ /* 0x000fcc0000000000 */
.L_x_2:
[----:B------:R-:W-:Y:S01]  /*0300*/  ISETP.GE.U32.AND P0, PT, R2, R3, PT ;  /* 0x000000030200720c */ /* 0x000fe20003f06070 */
[----:B------:R-:W-:Y:S01]  /*0310*/  UIADD3 UR5, UPT, UPT, UR5, 0x1, URZ ;  /* 0x0000000105057890 */ /* 0x000fe2000fffe0ff */
[----:B------:R-:W-:Y:S03]  /*0320*/  BSSY.RECONVERGENT B0, `(.L_x_0) ;  /* 0x0000017000007945 */ /* 0x000fe60003800200 */
[----:B-1----:R-:W-:-:S08]  /*0330*/  UISETP.NE.U32.AND UP0, UPT, UR5, UR7, UPT ;  /* 0x000000070500728c */ /* 0x002fd0000bf05070 */
[----:B------:R-:W-:Y:S05]  /*0340*/  @P0 BRA `(.L_x_1) ;  /* 0x0000000000500947 */ /* 0x000fea0003800000 */
[C---:B------:R-:W-:Y:S01]  /*0350*/  IADD3 R6, PT, PT, R12.reuse, R9, RZ ;  /* 0x000000090c067210 */ /* 0x040fe20007ffe0ff */
[----:B------:R-:W1:Y:S01]  /*0360*/  LDCU UR6, c[0x0][0x370] ;  /* 0x00006e00ff0677ac */ /* 0x000e620008000800 */
[----:B------:R-:W-:Y:S02]  /*0370*/  LEA.HI R7, R12, R12, RZ, 0x1c ;  /* 0x0000000c0c077211 */ /* 0x000fe400078fe0ff */
[----:B------:R-:W-:Y:S02]  /*0380*/  LEA.HI R6, R6, R6, RZ, 0x1c ;  /* 0x0000000606067211 */ /* 0x000fe400078fe0ff */
[----:B------:R-:W-:Y:S02]  /*0390*/  LEA R8, R7, UR4, 0x2 ;  /* 0x0000000407087c11 */ /* 0x000fe4000f8e10ff */
[----:B------:R-:W-:Y:S02]  /*03a0*/  LEA R10, R6, UR4, 0x2 ;  /* 0x00000004060a7c11 */ /* 0x000fe4000f8e10ff */
[----:B------:R-:W-:Y:S01]  /*03b0*/  SHF.L.U32 R9, R9, 0x1, RZ ;  /* 0x0000000109097819 */ /* 0x000fe200000006ff */
[----:B------:R-:W-:Y:S01]  /*03c0*/  LDS R6, [R8] ;  /* 0x0000000008067984 */ /* 0x000fe20000000800 */
[----:B------:R-:W-:-:S03]  /*03d0*/  SHF.L.U32 R12, R12, 0x1, RZ ;  /* 0x000000010c0c7819 */ /* 0x000fc600000006ff */
[----:B------:R-:W2:Y:S01]  /*03e0*/  LDS R7, [R10] ;  /* 0x000000000a077984 */ /* 0x000ea20000000800 */
[----:B-1----:R-:W-:-:S04]  /*03f0*/  VIADD R11, R0, UR6 ;  /* 0x00000006000b7c36 */ /* 0x002fc80008000000 */
[----:B------:R-:W-:Y:S01]  /*0400*/  IMAD R13, R3, R11, R2 ;  /* 0x0000000b030d7224 */ /* 0x000fe200078e0202 */
[----:B------:R-:W-:Y:S01]  /*0410*/  SHF.R.U32.HI R3, RZ, 0x1, R3 ;  /* 0x00000001ff037819 */ /* 0x000fe20000011603 */
[C-C-:B--2---:R-:W-:Y:S01]  /*0420*/  FADD R11, R6.reuse, -R7.reuse ;  /* 0x80000007060b7221 */ /* 0x144fe20000000000 */
[----:B------:R-:W-:Y:S01]  /*0430*/  FADD R14, R6, R7 ;  /* 0x00000007060e7221 */ /* 0x000fe20000000000 */
[----:B0-----:R-:W-:-:S04]  /*0440*/  IMAD.WIDE.U32 R6, R13, 0x4, R4 ;  /* 0x000000040d067825 */ /* 0x001fc800078e0004 */
[----:B------:R-:W-:Y:S01]  /*0450*/  FMUL R11, R11, 0.70710676908493041992 ;  /* 0x3f3504f30b0b7820 */ /* 0x000fe20000400000 */
[----:B------:R-:W-:-:S04]  /*0460*/  FMUL R13, R14, 0.70710676908493041992 ;  /* 0x3f3504f30e0d7820 */ /* 0x000fc80000400000 */
[----:B------:R1:W-:Y:S04]  /*0470*/  STG.E desc[UR8][R6.64], R11 ;  /* 0x0000000b06007986 */ /* 0x0003e8000c101908 */
[----:B------:R1:W-:Y:S02]  /*0480*/  STS [R8], R13 ;  /* 0x0000000d08007388 */ /* 0x0003e40000000800 */
.L_x_1:
[----:B------:R-:W-:Y:S05]  /*0490*/  BSYNC.RECONVERGENT B0 ;  /* 0x0000000000007941 */ /* 0x000fea0003800200 */
.L_x_0:
[----:B------:R-:W-:Y:S06]  /*04a0*/  BAR.SYNC.DEFER_BLOCKING 0x0 ;  /* 0x0000000000007b1d */ /* 0x000fec0000010000 */
[----:B------:R-:W-:Y:S05]  /*04b0*/  BRA.U UP0, `(.L_x_2) ;  /* 0xfffffffd00907547 */ /* 0x000fea000b83ffff */
[----:B------:R-:W-:-:S13]  /*04c0*/  ISETP.NE.AND P0, PT, R2, RZ, PT ;  /* 0x000000ff0200720c */ /* 0x000fda0003f05270 */
[----:B------:R-:W-:Y:S05]  /*04d0*/  @P0 EXIT ;  /* 0x000000000000094d */ /* 0x000fea0003800000 */
[----:B------:R-:W2:Y:S01]  /*04e0*/  S2UR UR5, SR_CgaCtaId ;  /* 0x00000000000579c3 */ /* 0x000ea20000008800 */
[----:B------:R-:W-:-:S07]  /*04f0*/  UMOV UR4, 0x400 ;  /* 0x0000040000047882 */ /* 0x000fce0000000000 */
[----:B------:R-:W3:Y:S01]  /*0500*/  LDC.64 R2, c[0x0][0x390] ;  /* 0x0000e400ff027b82 */ /* 0x000ee20000000a00 */
[----:B--2---:R-:W-:Y:S01]  /*0510*/  ULEA UR4, UR5, UR4, 0x18 ;  /* 0x0000000405047291 */ /* 0x004fe2000f8ec0ff */
[----:B---3--:R-:W-:-:S08]  /*0520*/  IMAD.WIDE R2, R0, 0x4, R2 ;  /* 0x0000000400027825 */ /* 0x008fd000078e0202 */
[----:B0-----:R-:W0:Y:S04]  /*0530*/  LDS R5, [UR4] ;  /* 0x00000004ff057984 */ /* 0x001e280008000800 */
[----:B0-----:R-:W-:Y:S01]  /*0540*/  STG.E desc[UR8][R2.64], R5 ;  /* 0x0000000502007986 */ /* 0x001fe2000c101908 */
[----:B------:R-:W-:Y:S05]  /*0550*/  EXIT ;  /* 0x000000000000794d */ /* 0x000fea0003800000 */
.L_x_3:
[----:B------:R-:W-:-:S00]  /*0560*/  BRA `(.L_x_3) ;  /* 0xfffffffc00fc7947 */ /* 0x000fc0000383ffff */
[----:B------:R-:W-:-:S00]  /*0570*/  NOP ;  /* 0x0000000000007918 */ /* 0x000fc00000000000 */
        /* <DEDUP_REMOVED lines=8> */
.L_x_4:


//--------------------- .nv.shared._Z9dwtHaar1DPfS_S_jji --------------------------
	.section	.nv.shared._Z9dwtHaar1DPfS_S_jji,"aw",@nobits
	.sectionflags	@""
	.align	16
	.zero		1024


//--------------------- .nv.shared.reserved.0     --------------------------
	.section	.nv.shared.reserved.0,"aw",@nobits
	.weak		__nv_reservedSMEM_offset_0_alias
	.size		__nv_reservedSMEM_offset_0_alias, 0, 64
	.other		__nv_reservedSMEM_offset_0_alias,@"STO_CUDA_RESERVED_SHARED STV_DEFAULT"
__nv_reservedSMEM_offset_0_alias:
	.zero		0
	.zero		64


//--------------------- .nv.constant0._Z9dwtHaar1DPfS_S_jji --------------------------
	.section	.nv.constant0._Z9dwtHaar1DPfS_S_jji,"a",@progbits
	.sectionflags	@""
	.align	4
.nv.constant0._Z9dwtHaar1DPfS_S_jji:
	.zero		932


//--------------------- SYMBOLS --------------------------

	.type		.nv.reservedSmem.offset0,@object
	.size		.nv.reservedSmem.offset0,0x4
	.type		.nv.reservedSmem.cap,@object
	.size		.nv.reservedSmem.cap,0x4
